	.headerflags	@"EF_CUDA_TEXMODE_UNIFIED EF_CUDA_64BIT_ADDRESS EF_CUDA_ACCELERATORS EF_CUDA_SM90 EF_CUDA_VIRTUAL_SM(EF_CUDA_SM90)"
	.elftype	@"ET_EXEC"


//--------------------- .nv.info                  --------------------------
	.section	.nv.info,"",@"SHT_CUDA_INFO"
	.align	4


	//----- nvinfo : EIATTR_REGCOUNT
	.align		4
        /*0000*/ 	.byte	0x04, 0x2f
        /*0002*/ 	.short	(.L_3 - .L_2)
	.align		4
.L_2:
        /*0004*/ 	.word	index@(triton_per_fused__weight_norm_interface_4)
        /*0008*/ 	.word	0x00000015


	//----- nvinfo : EIATTR_MIN_STACK_SIZE
	.align		4
.L_3:
        /*000c*/ 	.byte	0x04, 0x12
        /*000e*/ 	.short	(.L_5 - .L_4)
	.align		4
.L_4:
        /*0010*/ 	.word	index@(triton_per_fused__weight_norm_interface_4)
        /*0014*/ 	.word	0x00000000


	//----- nvinfo : EIATTR_FRAME_SIZE
	.align		4
.L_5:
        /*0018*/ 	.byte	0x04, 0x11
        /*001a*/ 	.short	(.L_7 - .L_6)
	.align		4
.L_6:
        /*001c*/ 	.word	index@(triton_per_fused__weight_norm_interface_4)
        /*0020*/ 	.word	0x00000000


	//----- nvinfo : EIATTR_MIN_STACK_SIZE
	.align		4
.L_7:
        /*0024*/ 	.byte	0x04, 0x12
        /*0026*/ 	.short	(.L_9 - .L_8)
	.align		4
.L_8:
        /*0028*/ 	.word	index@(triton_per_fused__weight_norm_interface_4)
        /*002c*/ 	.word	0x00000000
.L_9:


//--------------------- .nv.info.triton_per_fused__weight_norm_interface_4 --------------------------
	.section	.nv.info.triton_per_fused__weight_norm_interface_4,"",@"SHT_CUDA_INFO"
	.sectionflags	@""
	.align	4


	//----- nvinfo : EIATTR_CUDA_API_VERSION
	.align		4
        /*0000*/ 	.byte	0x04, 0x37
        /*0002*/ 	.short	(.L_11 - .L_10)
.L_10:
        /*0004*/ 	.word	0x0000007c


	//----- nvinfo : EIATTR_KPARAM_INFO
	.align		4
.L_11:
        /*0008*/ 	.byte	0x04, 0x17
        /*000a*/ 	.short	(.L_13 - .L_12)
.L_12:
        /*000c*/ 	.word	0x00000000
        /*0010*/ 	.short	0x0005
        /*0012*/ 	.short	0x0024
        /*0014*/ 	.byte	0x00, 0xf0, 0x11, 0x00


	//----- nvinfo : EIATTR_KPARAM_INFO
	.align		4
.L_13:
        /*0018*/ 	.byte	0x04, 0x17
        /*001a*/ 	.short	(.L_15 - .L_14)
.L_14:
        /*001c*/ 	.word	0x00000000
        /*0020*/ 	.short	0x0004
        /*0022*/ 	.short	0x0020
        /*0024*/ 	.byte	0x00, 0xf0, 0x11, 0x00


	//----- nvinfo : EIATTR_KPARAM_INFO
	.align		4
.L_15:
        /*0028*/ 	.byte	0x04, 0x17
        /*002a*/ 	.short	(.L_17 - .L_16)
.L_16:
        /*002c*/ 	.word	0x00000000
        /*0030*/ 	.short	0x0003
        /*0032*/ 	.short	0x0018
        /*0034*/ 	.byte	0x00, 0xf4, 0x21, 0x00


	//----- nvinfo : EIATTR_KPARAM_INFO
	.align		4
.L_17:
        /*0038*/ 	.byte	0x04, 0x17
        /*003a*/ 	.short	(.L_19 - .L_18)
.L_18:
        /*003c*/ 	.word	0x00000000
        /*0040*/ 	.short	0x0002
        /*0042*/ 	.short	0x0010
        /*0044*/ 	.byte	0x00, 0xf4, 0x21, 0x00


	//----- nvinfo : EIATTR_KPARAM_INFO
	.align		4
.L_19:
        /*0048*/ 	.byte	0x04, 0x17
        /*004a*/ 	.short	(.L_21 - .L_20)
.L_20:
        /*004c*/ 	.word	0x00000000
        /*0050*/ 	.short	0x0001
        /*0052*/ 	.short	0x0008
        /*0054*/ 	.byte	0x00, 0xf4, 0x21, 0x00


	//----- nvinfo : EIATTR_KPARAM_INFO
	.align		4
.L_21:
        /*0058*/ 	.byte	0x04, 0x17
        /*005a*/ 	.short	(.L_23 - .L_22)
.L_22:
        /*005c*/ 	.word	0x00000000
        /*0060*/ 	.short	0x0000
        /*0062*/ 	.short	0x0000
        /*0064*/ 	.byte	0x00, 0xf4, 0x21, 0x00


	//----- nvinfo : EIATTR_SPARSE_MMA_MASK
	.align		4
.L_23:
        /*0068*/ 	.byte	0x03, 0x50
        /*006a*/ 	.short	0x0000


	//----- nvinfo : EIATTR_MAXREG_COUNT
	.align		4
        /*006c*/ 	.byte	0x03, 0x1b
        /*006e*/ 	.short	0x00ff


	//----- nvinfo : EIATTR_COOP_GROUP_MASK_REGIDS
	.align		4
        /*0070*/ 	.byte	0x04, 0x29
        /*0072*/ 	.short	(.L_25 - .L_24)


	//   ....[0]....
.L_24:
        /*0074*/ 	.word	0xffffffff


	//   ....[1]....
        /*0078*/ 	.word	0xffffffff


	//   ....[2]....
        /*007c*/ 	.word	0xffffffff


	//   ....[3]....
        /*0080*/ 	.word	0xffffffff


	//   ....[4]....
        /*0084*/ 	.word	0xffffffff


	//   ....[5]....
        /*0088*/ 	.word	0xffffffff


	//   ....[6]....
        /*008c*/ 	.word	0xffffffff


	//----- nvinfo : EIATTR_COOP_GROUP_INSTR_OFFSETS
	.align		4
.L_25:
        /*0090*/ 	.byte	0x04, 0x28
        /*0092*/ 	.short	(.L_27 - .L_26)


	//   ....[0]....
.L_26:
        /*0094*/ 	.word	0x000001d0


	//   ....[1]....
        /*0098*/ 	.word	0x00000200


	//   ....[2]....
        /*009c*/ 	.word	0x00000220


	//   ....[3]....
        /*00a0*/ 	.word	0x00000240


	//   ....[4]....
        /*00a4*/ 	.word	0x00000260


	//   ....[5]....
        /*00a8*/ 	.word	0x000002d0


	//   ....[6]....
        /*00ac*/ 	.word	0x00000300


	//----- nvinfo : EIATTR_EXIT_INSTR_OFFSETS
	.align		4
.L_27:
        /*00b0*/ 	.byte	0x04, 0x1c
        /*00b2*/ 	.short	(.L_29 - .L_28)


	//   ....[0]....
.L_28:
        /*00b4*/ 	.word	0x000004c0


	//   ....[1]....
        /*00b8*/ 	.word	0x000004e0


	//----- nvinfo : EIATTR_REQNTID
	.align		4
.L_29:
        /*00bc*/ 	.byte	0x04, 0x10
        /*00be*/ 	.short	(.L_31 - .L_30)
.L_30:
        /*00c0*/ 	.word	0x00000080
        /*00c4*/ 	.word	0x00000001
        /*00c8*/ 	.word	0x00000001


	//----- nvinfo : EIATTR_CBANK_PARAM_SIZE
	.align		4
.L_31:
        /*00cc*/ 	.byte	0x03, 0x19
        /*00ce*/ 	.short	0x0028


	//----- nvinfo : EIATTR_PARAM_CBANK
	.align		4
        /*00d0*/ 	.byte	0x04, 0x0a
        /*00d2*/ 	.short	(.L_33 - .L_32)
	.align		4
.L_32:
        /*00d4*/ 	.word	index@(.nv.constant0.triton_per_fused__weight_norm_interface_4)
        /*00d8*/ 	.short	0x0210
        /*00da*/ 	.short	0x0028


	//----- nvinfo : EIATTR_SW_WAR
	.align		4
.L_33:
        /*00dc*/ 	.byte	0x04, 0x36
        /*00de*/ 	.short	(.L_35 - .L_34)
.L_34:
        /*00e0*/ 	.word	0x00000008
.L_35:


//--------------------- .nv.callgraph             --------------------------
	.section	.nv.callgraph,"",@"SHT_CUDA_CALLGRAPH"
	.align	4
	.sectionentsize	8
	.align		4
        /*0000*/ 	.word	0x00000000
	.align		4
        /*0004*/ 	.word	0xffffffff
	.align		4
        /*0008*/ 	.word	0x00000000
	.align		4
        /*000c*/ 	.word	0xfffffffe
	.align		4
        /*0010*/ 	.word	0x00000000
	.align		4
        /*0014*/ 	.word	0xfffffffd
	.align		4
        /*0018*/ 	.word	0x00000000
	.align		4
        /*001c*/ 	.word	0xfffffffc


//--------------------- .nv.constant4             --------------------------
	.section	.nv.constant4,"a",@progbits
	.align	8
	.align		8
.nv.constant4:
        /*0000*/ 	.dword	_$_str
	.align		8
        /*0008*/ 	.dword	_$_str_$_2


//--------------------- .text.triton_per_fused__weight_norm_interface_4 --------------------------
	.section	.text.triton_per_fused__weight_norm_interface_4,"ax",@progbits
	.sectionflags	@"SHF_BARRIERS=1"
	.align	128
        .global         triton_per_fused__weight_norm_interface_4
        .type           triton_per_fused__weight_norm_interface_4,@function
        .size           triton_per_fused__weight_norm_interface_4,(.L_x_1 - triton_per_fused__weight_norm_interface_4)
        .other          triton_per_fused__weight_norm_interface_4,@"STO_CUDA_ENTRY STV_DEFAULT"
triton_per_fused__weight_norm_interface_4:
.text.triton_per_fused__weight_norm_interface_4:
[----:B------:R-:W0:Y:S02]  /*0000*/  LDC R1, c[0x0][0x28] ;  /* 0x00000a00ff017b82 */ /* 0x000e240000000800 */
[----:B------:R-:W1:Y:S01]  /*0010*/  S2R R14, SR_TID.X ;  /* 0x00000000000e7919 */ /* 0x000e620000002100 */
[----:B------:R-:W2:Y:S01]  /*0020*/  LDC.64 R10, c[0x0][0x218] ;  /* 0x00008600ff0a7b82 */ /* 0x000ea20000000a00 */
[----:B------:R-:W-:Y:S01]  /*0030*/  CS2R R6, SRZ ;  /* 0x0000000000067805 */ /* 0x000fe2000001ff00 */
[----:B------:R-:W-:Y:S01]  /*0040*/  ULDC.64 UR6, c[0x0][0x208] ;  /* 0x0000820000067ab9 */ /* 0x000fe20000000a00 */
[----:B------:R-:W3:Y:S01]  /*0050*/  S2R R2, SR_CTAID.X ;  /* 0x0000000000027919 */ /* 0x000ee20000002500 */
[----:B-1----:R-:W-:-:S04]  /*0060*/  SHF.L.U32 R3, R14, 0x2, RZ ;  /* 0x000000020e037819 */ /* 0x002fc800000006ff */
[----:B------:R-:W-:-:S04]  /*0070*/  LOP3.LUT R5, R3, 0x1fc, RZ, 0xc0, !PT ;  /* 0x000001fc03057812 */ /* 0x000fc800078ec0ff */
[----:B------:R-:W-:Y:S01]  /*0080*/  ISETP.GE.U32.AND P1, PT, R5, 0x148, PT ;  /* 0x000001480500780c */ /* 0x000fe20003f26070 */
[----:B---3--:R-:W-:Y:S01]  /*0090*/  IMAD R0, R2, 0x148, R5 ;  /* 0x0000014802007824 */ /* 0x008fe200078e0205 */
[----:B------:R-:W-:-:S03]  /*00a0*/  CS2R R4, SRZ ;  /* 0x0000000000047805 */ /* 0x000fc6000001ff00 */
[----:B--2---:R-:W-:-:S08]  /*00b0*/  IMAD.WIDE R10, R0, 0x4, R10 ;  /* 0x00000004000a7825 */ /* 0x004fd000078e020a */
[----:B------:R1:W2:Y:S02]  /*00c0*/  @!P1 LDG.E.128 R4, desc[UR6][R10.64] ;  /* 0x000000060a049981 */ /* 0x0002a4000c1e1d00 */
[----:B-1----:R-:W1:Y:S02]  /*00d0*/  LDC.64 R10, c[0x0][0x220] ;  /* 0x00008800ff0a7b82 */ /* 0x002e640000000a00 */
[----:B-1----:R-:W-:-:S06]  /*00e0*/  IMAD.WIDE R10, R2, 0x4, R10 ;  /* 0x00000004020a7825 */ /* 0x002fcc00078e020a */
[----:B------:R-:W1:Y:S01]  /*00f0*/  S2UR UR5, SR_CgaCtaId ;  /* 0x00000000000579c3 */ /* 0x000e620000008800 */
[C---:B------:R-:W-:Y:S01]  /*0100*/  LOP3.LUT P0, RZ, R14.reuse, 0x1f, RZ, 0xc0, !PT ;  /* 0x0000001f0eff7812 */ /* 0x040fe2000780c0ff */
[----:B------:R-:W-:Y:S01]  /*0110*/  UMOV UR4, 0x400 ;  /* 0x0000040000047882 */ /* 0x000fe20000000000 */
[----:B------:R-:W-:Y:S01]  /*0120*/  ISETP.GE.AND P2, PT, R14, 0x4, PT ;  /* 0x000000040e00780c */ /* 0x000fe20003f46270 */
[----:B-1----:R-:W-:Y:S01]  /*0130*/  UPRMT UR4, UR5, 0x654, UR4 ;  /* 0x0000065405047896 */ /* 0x002fe20008000004 */
[----:B--2---:R-:W-:Y:S02]  /*0140*/  SEL R5, R5, RZ, !P1 ;  /* 0x000000ff05057207 */ /* 0x004fe40004800000 */
[----:B------:R-:W-:Y:S02]  /*0150*/  SEL R4, R4, RZ, !P1 ;  /* 0x000000ff04047207 */ /* 0x000fe40004800000 */
[----:B------:R-:W-:Y:S01]  /*0160*/  SEL R6, R6, RZ, !P1 ;  /* 0x000000ff06067207 */ /* 0x000fe20004800000 */
[----:B------:R-:W-:Y:S01]  /*0170*/  FMUL R9, R5, R5 ;  /* 0x0000000505097220 */ /* 0x000fe20000400000 */
[----:B------:R-:W-:-:S03]  /*0180*/  SEL R7, R7, RZ, !P1 ;  /* 0x000000ff07077207 */ /* 0x000fc60004800000 */
[----:B------:R-:W-:-:S04]  /*0190*/  FFMA R9, R4, R4, R9 ;  /* 0x0000000404097223 */ /* 0x000fc80000000009 */
[----:B------:R-:W-:-:S04]  /*01a0*/  FFMA R12, R6, R6, R9 ;  /* 0x00000006060c7223 */ /* 0x000fc80000000009 */
[----:B------:R-:W-:-:S05]  /*01b0*/  FFMA R12, R7, R7, R12 ;  /* 0x00000007070c7223 */ /* 0x000fca000000000c */
[----:B------:R-:W-:-:S05]  /*01c0*/  FSEL R12, R12, RZ, !P1 ;  /* 0x000000ff0c0c7208 */ /* 0x000fca0004800000 */
[----:B------:R-:W1:Y:S02]  /*01d0*/  SHFL.BFLY PT, R9, R12, 0x10, 0x1f ;  /* 0x0e001f000c097f89 */ /* 0x000e6400000e0000 */
[----:B-1----:R-:W-:Y:S02]  /*01e0*/  FADD R13, R12, R9 ;  /* 0x000000090c0d7221 */ /* 0x002fe40000000000 */
[----:B------:R1:W2:Y:S04]  /*01f0*/  LDG.E.EL R9, desc[UR6][R10.64] ;  /* 0x000000060a097981 */ /* 0x0002a8000c2e1900 */
[----:B------:R-:W3:Y:S02]  /*0200*/  SHFL.BFLY PT, R16, R13, 0x8, 0x1f ;  /* 0x0d001f000d107f89 */ /* 0x000ee400000e0000 */
[----:B---3--:R-:W-:-:S05]  /*0210*/  FADD R16, R13, R16 ;  /* 0x000000100d107221 */ /* 0x008fca0000000000 */
[----:B------:R-:W3:Y:S02]  /*0220*/  SHFL.BFLY PT, R15, R16, 0x4, 0x1f ;  /* 0x0c801f00100f7f89 */ /* 0x000ee400000e0000 */
[----:B---3--:R-:W-:-:S05]  /*0230*/  FADD R15, R16, R15 ;  /* 0x0000000f100f7221 */ /* 0x008fca0000000000 */
[----:B------:R-:W3:Y:S02]  /*0240*/  SHFL.BFLY PT, R18, R15, 0x2, 0x1f ;  /* 0x0c401f000f127f89 */ /* 0x000ee400000e0000 */
[----:B---3--:R-:W-:-:S05]  /*0250*/  FADD R18, R15, R18 ;  /* 0x000000120f127221 */ /* 0x008fca0000000000 */
[----:B------:R-:W3:Y:S01]  /*0260*/  SHFL.BFLY PT, R17, R18, 0x1, 0x1f ;  /* 0x0c201f0012117f89 */ /* 0x000ee200000e0000 */
[----:B-1----:R-:W-:-:S04]  /*0270*/  SHF.R.U32.HI R10, RZ, 0x3, R14 ;  /* 0x00000003ff0a7819 */ /* 0x002fc8000001160e */
[----:B------:R-:W-:Y:S01]  /*0280*/  LOP3.LUT R10, R10, 0xc, RZ, 0xc0, !PT ;  /* 0x0000000c0a0a7812 */ /* 0x000fe200078ec0ff */
[----:B---3--:R-:W-:-:S05]  /*0290*/  FADD R17, R18, R17 ;  /* 0x0000001112117221 */ /* 0x008fca0000000000 */
[----:B------:R-:W-:Y:S01]  /*02a0*/  @!P0 STS [R10+UR4], R17 ;  /* 0x000000110a008988 */ /* 0x000fe20008000804 */
[----:B------:R-:W-:Y:S06]  /*02b0*/  BAR.SYNC.DEFER_BLOCKING 0x0 ;  /* 0x0000000000007b1d */ /* 0x000fec0000010000 */
[----:B------:R-:W1:Y:S04]  /*02c0*/  @!P2 LDS R8, [R3+UR4] ;  /* 0x000000040308a984 */ /* 0x000e680008000800 */
[----:B-1----:R-:W1:Y:S01]  /*02d0*/  SHFL.BFLY PT, R11, R8, 0x2, 0x1f ;  /* 0x0c401f00080b7f89 */ /* 0x002e6200000e0000 */
[----:B------:R-:W-:Y:S01]  /*02e0*/  LOP3.LUT P0, RZ, R14, 0x3, RZ, 0xc0, !PT ;  /* 0x000000030eff7812 */ /* 0x000fe2000780c0ff */
[----:B-1----:R-:W-:-:S05]  /*02f0*/  FADD R11, R8, R11 ;  /* 0x0000000b080b7221 */ /* 0x002fca0000000000 */
[----:B------:R-:W1:Y:S01]  /*0300*/  SHFL.BFLY PT, R12, R11, 0x1, 0x1f ;  /* 0x0c201f000b0c7f89 */ /* 0x000e6200000e0000 */
[----:B------:R-:W-:Y:S01]  /*0310*/  ISETP.LT.AND P0, PT, R14, 0x4, !P0 ;  /* 0x000000040e00780c */ /* 0x000fe20004701270 */
[----:B-1----:R-:W-:Y:S02]  /*0320*/  FADD R16, R11, R12 ;  /* 0x0000000c0b107221 */ /* 0x002fe40000000000 */
[----:B------:R-:W1:Y:S10]  /*0330*/  LDC.64 R12, c[0x0][0x210] ;  /* 0x00008400ff0c7b82 */ /* 0x000e740000000a00 */
[----:B------:R-:W-:Y:S01]  /*0340*/  @P0 STS [R3+UR4], R16 ;  /* 0x0000001003000988 */ /* 0x000fe20008000804 */
[----:B------:R-:W-:Y:S06]  /*0350*/  BAR.SYNC.DEFER_BLOCKING 0x0 ;  /* 0x0000000000007b1d */ /* 0x000fec0000010000 */
[----:B------:R-:W3:Y:S02]  /*0360*/  LDS R10, [UR4] ;  /* 0x00000004ff0a7984 */ /* 0x000ee40008000800 */
[----:B---3--:R-:W-:-:S02]  /*0370*/  FADD R15, RZ, R10 ;  /* 0x0000000aff0f7221 */ /* 0x008fc40000000000 */
[----:B------:R-:W3:Y:S04]  /*0380*/  LDC.64 R10, c[0x0][0x228] ;  /* 0x00008a00ff0a7b82 */ /* 0x000ee80000000a00 */
[----:B------:R-:W4:Y:S04]  /*0390*/  MUFU.SQRT R15, R15 ;  /* 0x0000000f000f7308 */ /* 0x000f280000002000 */
[----:B------:R-:W-:Y:S01]  /*03a0*/  BAR.SYNC.DEFER_BLOCKING 0x0 ;  /* 0x0000000000007b1d */ /* 0x000fe20000010000 */
[C---:B----4-:R-:W-:Y:S01]  /*03b0*/  FSETP.GEU.AND P2, PT, R15.reuse, 1.175494350822287508e-38, PT ;  /* 0x008000000f00780b */ /* 0x050fe20003f4e000 */
[C---:B------:R-:W-:Y:S01]  /*03c0*/  FMUL R8, R15.reuse, 0.25 ;  /* 0x3e8000000f087820 */ /* 0x040fe20000400000 */
[----:B------:R-:W-:-:S04]  /*03d0*/  FSETP.GT.AND P0, PT, R15, 8.50705917302346158658e+37, PT ;  /* 0x7e8000000f00780b */ /* 0x000fc80003f04000 */
[----:B------:R-:W-:-:S07]  /*03e0*/  FSEL R8, R8, R15, P0 ;  /* 0x0000000f08087208 */ /* 0x000fce0000000000 */
[----:B------:R-:W-:Y:S01]  /*03f0*/  @!P2 FMUL R8, R8, 16777216 ;  /* 0x4b8000000808a820 */ /* 0x000fe20000400000 */
[----:B------:R-:W-:-:S05]  /*0400*/  LOP3.LUT P3, RZ, R14, 0x7f, RZ, 0xc0, !PT ;  /* 0x0000007f0eff7812 */ /* 0x000fca000786c0ff */
[----:B------:R-:W4:Y:S01]  /*0410*/  MUFU.RCP R8, R8 ;  /* 0x0000000800087308 */ /* 0x000f220000001000 */
[----:B--2---:R-:W-:Y:S01]  /*0420*/  @P0 FMUL R9, R9, 0.25 ;  /* 0x3e80000009090820 */ /* 0x004fe20000400000 */
[----:B-1----:R-:W-:-:S04]  /*0430*/  IMAD.WIDE R2, R2, 0x4, R12 ;  /* 0x0000000402027825 */ /* 0x002fc800078e020c */
[----:B------:R-:W-:Y:S02]  /*0440*/  @!P2 FMUL R9, R9, 16777216 ;  /* 0x4b8000000909a820 */ /* 0x000fe40000400000 */
[----:B------:R1:W-:Y:S01]  /*0450*/  @!P3 STG.E desc[UR6][R2.64], R15 ;  /* 0x0000000f0200b986 */ /* 0x0003e2000c101906 */
[----:B---3--:R-:W-:-:S04]  /*0460*/  IMAD.WIDE R10, R0, 0x4, R10 ;  /* 0x00000004000a7825 */ /* 0x008fc800078e020a */
[----:B----4-:R-:W-:-:S04]  /*0470*/  FMUL R9, R8, R9 ;  /* 0x0000000908097220 */ /* 0x010fc80000400000 */
[-C--:B------:R-:W-:Y:S01]  /*0480*/  FMUL R4, R4, R9.reuse ;  /* 0x0000000904047220 */ /* 0x080fe20000400000 */
[-C--:B------:R-:W-:Y:S01]  /*0490*/  FMUL R5, R5, R9.reuse ;  /* 0x0000000905057220 */ /* 0x080fe20000400000 */
[-C--:B------:R-:W-:Y:S01]  /*04a0*/  FMUL R6, R6, R9.reuse ;  /* 0x0000000906067220 */ /* 0x080fe20000400000 */
[----:B------:R-:W-:Y:S01]  /*04b0*/  FMUL R7, R7, R9 ;  /* 0x0000000907077220 */ /* 0x000fe20000400000 */
[----:B-1----:R-:W-:Y:S06]  /*04c0*/  @P1 EXIT ;  /* 0x000000000000194d */ /* 0x002fec0003800000 */
[----:B------:R-:W-:Y:S01]  /*04d0*/  STG.E.128 desc[UR6][R10.64], R4 ;  /* 0x000000040a007986 */ /* 0x000fe2000c101d06 */
[----:B------:R-:W-:Y:S05]  /*04e0*/  EXIT ;  /* 0x000000000000794d */ /* 0x000fea0003800000 */
.L_x_0:
[----:B------:R-:W-:-:S00]  /*04f0*/  BRA `(.L_x_0) ;  /* 0xfffffffc00fc7947 */ /* 0x000fc0000383ffff */
[----:B------:R-:W-:-:S00]  /*0500*/  NOP ;  /* 0x0000000000007918 */ /* 0x000fc00000000000 */
[----:B------:R-:W-:-:S00]  /*0510*/  NOP ;  /* 0x0000000000007918 */ /* 0x000fc00000000000 */
[----:B------:R-:W-:-:S00]  /*0520*/  NOP ;  /* 0x0000000000007918 */ /* 0x000fc00000000000 */
[----:B------:R-:W-:-:S00]  /*0530*/  NOP ;  /* 0x0000000000007918 */ /* 0x000fc00000000000 */
[----:B------:R-:W-:-:S00]  /*0540*/  NOP ;  /* 0x0000000000007918 */ /* 0x000fc00000000000 */
[----:B------:R-:W-:-:S00]  /*0550*/  NOP ;  /* 0x0000000000007918 */ /* 0x000fc00000000000 */
[----:B------:R-:W-:-:S00]  /*0560*/  NOP ;  /* 0x0000000000007918 */ /* 0x000fc00000000000 */
[----:B------:R-:W-:-:S00]  /*0570*/  NOP ;  /* 0x0000000000007918 */ /* 0x000fc00000000000 */
.L_x_1:


//--------------------- .nv.global.init           --------------------------
	.section	.nv.global.init,"aw",@progbits
.nv.global.init:
	.type		_$_str,@object
	.size		_$_str,(_$_str_$_2 - _$_str)
_$_str:
        /*0000*/ 	.byte	0x5f, 0x5f, 0x43, 0x55, 0x44, 0x41, 0x5f, 0x46, 0x54, 0x5a, 0x00
	.type		_$_str_$_2,@object
	.size		_$_str_$_2,(.L_1 - _$_str_$_2)
_$_str_$_2:
        /*000b*/ 	.byte	0x5f, 0x5f, 0x43, 0x55, 0x44, 0x41, 0x5f, 0x50, 0x52, 0x45, 0x43, 0x5f, 0x53, 0x51, 0x52, 0x54
        /*001b*/ 	.byte	0x00
.L_1:


//--------------------- .nv.shared.triton_per_fused__weight_norm_interface_4 --------------------------
	.section	.nv.shared.triton_per_fused__weight_norm_interface_4,"aw",@nobits
	.sectionflags	@""
	.align	16
	.zero		1024


//--------------------- .nv.constant0.triton_per_fused__weight_norm_interface_4 --------------------------
	.section	.nv.constant0.triton_per_fused__weight_norm_interface_4,"a",@progbits
	.sectionflags	@""
	.align	4
.nv.constant0.triton_per_fused__weight_norm_interface_4:
	.zero		568
